	.headerflags	@"EF_CUDA_TEXMODE_UNIFIED EF_CUDA_64BIT_ADDRESS EF_CUDA_ACCELERATORS EF_CUDA_SM90 EF_CUDA_VIRTUAL_SM(EF_CUDA_SM90)"
	.elftype	@"ET_EXEC"


//--------------------- .nv.info                  --------------------------
	.section	.nv.info,"",@"SHT_CUDA_INFO"
	.align	4


	//----- nvinfo : EIATTR_REGCOUNT
	.align		4
        /*0000*/ 	.byte	0x04, 0x2f
        /*0002*/ 	.short	(.L_1 - .L_0)
	.align		4
.L_0:
        /*0004*/ 	.word	index@(triton_)
        /*0008*/ 	.word	0x0000001f


	//----- nvinfo : EIATTR_MIN_STACK_SIZE
	.align		4
.L_1:
        /*000c*/ 	.byte	0x04, 0x12
        /*000e*/ 	.short	(.L_3 - .L_2)
	.align		4
.L_2:
        /*0010*/ 	.word	index@(triton_)
        /*0014*/ 	.word	0x00000000


	//----- nvinfo : EIATTR_FRAME_SIZE
	.align		4
.L_3:
        /*0018*/ 	.byte	0x04, 0x11
        /*001a*/ 	.short	(.L_5 - .L_4)
	.align		4
.L_4:
        /*001c*/ 	.word	index@(triton_)
        /*0020*/ 	.word	0x00000000


	//----- nvinfo : EIATTR_MIN_STACK_SIZE
	.align		4
.L_5:
        /*0024*/ 	.byte	0x04, 0x12
        /*0026*/ 	.short	(.L_7 - .L_6)
	.align		4
.L_6:
        /*0028*/ 	.word	index@(triton_)
        /*002c*/ 	.word	0x00000000
.L_7:


//--------------------- .nv.info.triton_          --------------------------
	.section	.nv.info.triton_,"",@"SHT_CUDA_INFO"
	.sectionflags	@""
	.align	4


	//----- nvinfo : EIATTR_CUDA_API_VERSION
	.align		4
        /*0000*/ 	.byte	0x04, 0x37
        /*0002*/ 	.short	(.L_9 - .L_8)
.L_8:
        /*0004*/ 	.word	0x0000007c


	//----- nvinfo : EIATTR_KPARAM_INFO
	.align		4
.L_9:
        /*0008*/ 	.byte	0x04, 0x17
        /*000a*/ 	.short	(.L_11 - .L_10)
.L_10:
        /*000c*/ 	.word	0x00000000
        /*0010*/ 	.short	0x0006
        /*0012*/ 	.short	0x0030
        /*0014*/ 	.byte	0x00, 0xf0, 0x11, 0x00


	//----- nvinfo : EIATTR_KPARAM_INFO
	.align		4
.L_11:
        /*0018*/ 	.byte	0x04, 0x17
        /*001a*/ 	.short	(.L_13 - .L_12)
.L_12:
        /*001c*/ 	.word	0x00000000
        /*0020*/ 	.short	0x0005
        /*0022*/ 	.short	0x0028
        /*0024*/ 	.byte	0x00, 0xf0, 0x21, 0x00


	//----- nvinfo : EIATTR_KPARAM_INFO
	.align		4
.L_13:
        /*0028*/ 	.byte	0x04, 0x17
        /*002a*/ 	.short	(.L_15 - .L_14)
.L_14:
        /*002c*/ 	.word	0x00000000
        /*0030*/ 	.short	0x0004
        /*0032*/ 	.short	0x0020
        /*0034*/ 	.byte	0x00, 0xf0, 0x21, 0x00


	//----- nvinfo : EIATTR_KPARAM_INFO
	.align		4
.L_15:
        /*0038*/ 	.byte	0x04, 0x17
        /*003a*/ 	.short	(.L_17 - .L_16)
.L_16:
        /*003c*/ 	.word	0x00000000
        /*0040*/ 	.short	0x0003
        /*0042*/ 	.short	0x0018
        /*0044*/ 	.byte	0x00, 0xf0, 0x21, 0x00


	//----- nvinfo : EIATTR_KPARAM_INFO
	.align		4
.L_17:
        /*0048*/ 	.byte	0x04, 0x17
        /*004a*/ 	.short	(.L_19 - .L_18)
.L_18:
        /*004c*/ 	.word	0x00000000
        /*0050*/ 	.short	0x0002
        /*0052*/ 	.short	0x0010
        /*0054*/ 	.byte	0x00, 0xf0, 0x21, 0x00


	//----- nvinfo : EIATTR_KPARAM_INFO
	.align		4
.L_19:
        /*0058*/ 	.byte	0x04, 0x17
        /*005a*/ 	.short	(.L_21 - .L_20)
.L_20:
        /*005c*/ 	.word	0x00000000
        /*0060*/ 	.short	0x0001
        /*0062*/ 	.short	0x0008
        /*0064*/ 	.byte	0x00, 0xf0, 0x21, 0x00


	//----- nvinfo : EIATTR_KPARAM_INFO
	.align		4
.L_21:
        /*0068*/ 	.byte	0x04, 0x17
        /*006a*/ 	.short	(.L_23 - .L_22)
.L_22:
        /*006c*/ 	.word	0x00000000
        /*0070*/ 	.short	0x0000
        /*0072*/ 	.short	0x0000
        /*0074*/ 	.byte	0x00, 0xf0, 0x21, 0x00


	//----- nvinfo : EIATTR_SPARSE_MMA_MASK
	.align		4
.L_23:
        /*0078*/ 	.byte	0x03, 0x50
        /*007a*/ 	.short	0x0000


	//----- nvinfo : EIATTR_MAXREG_COUNT
	.align		4
        /*007c*/ 	.byte	0x03, 0x1b
        /*007e*/ 	.short	0x00ff


	//----- nvinfo : EIATTR_EXIT_INSTR_OFFSETS
	.align		4
        /*0080*/ 	.byte	0x04, 0x1c
        /*0082*/ 	.short	(.L_25 - .L_24)


	//   ....[0]....
.L_24:
        /*0084*/ 	.word	0x00000720


	//   ....[1]....
        /*0088*/ 	.word	0x00000740


	//----- nvinfo : EIATTR_MAX_THREADS
	.align		4
.L_25:
        /*008c*/ 	.byte	0x04, 0x05
        /*008e*/ 	.short	(.L_27 - .L_26)
.L_26:
        /*0090*/ 	.word	0x00000100
        /*0094*/ 	.word	0x00000001
        /*0098*/ 	.word	0x00000001


	//----- nvinfo : EIATTR_CBANK_PARAM_SIZE
	.align		4
.L_27:
        /*009c*/ 	.byte	0x03, 0x19
        /*009e*/ 	.short	0x0034


	//----- nvinfo : EIATTR_PARAM_CBANK
	.align		4
        /*00a0*/ 	.byte	0x04, 0x0a
        /*00a2*/ 	.short	(.L_29 - .L_28)
	.align		4
.L_28:
        /*00a4*/ 	.word	index@(.nv.constant0.triton_)
        /*00a8*/ 	.short	0x0210
        /*00aa*/ 	.short	0x0034


	//----- nvinfo : EIATTR_SW_WAR
	.align		4
.L_29:
        /*00ac*/ 	.byte	0x04, 0x36
        /*00ae*/ 	.short	(.L_31 - .L_30)
.L_30:
        /*00b0*/ 	.word	0x00000008
.L_31:


//--------------------- .nv.callgraph             --------------------------
	.section	.nv.callgraph,"",@"SHT_CUDA_CALLGRAPH"
	.align	4
	.sectionentsize	8
	.align		4
        /*0000*/ 	.word	0x00000000
	.align		4
        /*0004*/ 	.word	0xffffffff
	.align		4
        /*0008*/ 	.word	0x00000000
	.align		4
        /*000c*/ 	.word	0xfffffffe
	.align		4
        /*0010*/ 	.word	0x00000000
	.align		4
        /*0014*/ 	.word	0xfffffffd
	.align		4
        /*0018*/ 	.word	0x00000000
	.align		4
        /*001c*/ 	.word	0xfffffffc


//--------------------- .text.triton_             --------------------------
	.section	.text.triton_,"ax",@progbits
	.align	128
        .global         triton_
        .type           triton_,@function
        .size           triton_,(.L_x_1 - triton_)
        .other          triton_,@"STO_CUDA_ENTRY STV_DEFAULT"
triton_:
.text.triton_:
[----:B------:R-:W0:Y:S01]  /*0000*/  LDC R1, c[0x0][0x28] ;  /* 0x00000a00ff017b82 */ /* 0x000e220000000800 */
[----:B------:R-:W1:Y:S07]  /*0010*/  S2R R0, SR_TID.X ;  /* 0x0000000000007919 */ /* 0x000e6e0000002100 */
[----:B------:R-:W2:Y:S01]  /*0020*/  LDC.64 R14, c[0x0][0x220] ;  /* 0x00008800ff0e7b82 */ /* 0x000ea20000000a00 */
[----:B------:R-:W-:Y:S01]  /*0030*/  ULDC UR6, c[0x0][0x240] ;  /* 0x0000900000067ab9 */ /* 0x000fe20000000800 */
[----:B------:R-:W-:Y:S01]  /*0040*/  PRMT R20, RZ, 0x7610, R20 ;  /* 0x00007610ff147816 */ /* 0x000fe20000000014 */
[----:B------:R-:W3:Y:S01]  /*0050*/  S2R R5, SR_CTAID.X ;  /* 0x0000000000057919 */ /* 0x000ee20000002500 */
[----:B------:R-:W-:Y:S01]  /*0060*/  ULDC.64 UR4, c[0x0][0x208] ;  /* 0x0000820000047ab9 */ /* 0x000fe20000000a00 */
[----:B-1----:R-:W-:Y:S01]  /*0070*/  IMAD.SHL.U32 R0, R0, 0x2, RZ ;  /* 0x0000000200007824 */ /* 0x002fe200078e00ff */
[----:B---3--:R-:W-:-:S04]  /*0080*/  SHF.R.S32.HI R3, RZ, 0x16, R5 ;  /* 0x00000016ff037819 */ /* 0x008fc80000011405 */
[----:B------:R-:W-:Y:S02]  /*0090*/  LOP3.LUT R0, R0, 0x1fe, RZ, 0xc0, !PT ;  /* 0x000001fe00007812 */ /* 0x000fe400078ec0ff */
[----:B------:R-:W-:Y:S02]  /*00a0*/  SGXT R3, R3, 0x1 ;  /* 0x000000010303781a */ /* 0x000fe40000000200 */
[----:B------:R-:W-:Y:S01]  /*00b0*/  SHF.R.U32.HI R7, RZ, 0x16, R5 ;  /* 0x00000016ff077819 */ /* 0x000fe20000011605 */
[----:B------:R-:W-:-:S03]  /*00c0*/  IMAD R19, R5, 0x200, R0 ;  /* 0x0000020005137824 */ /* 0x000fc600078e0200 */
[----:B------:R-:W-:Y:S01]  /*00d0*/  SGXT.U32 R7, R7, 0x1 ;  /* 0x000000010707781a */ /* 0x000fe20000000000 */
[C---:B------:R-:W-:Y:S01]  /*00e0*/  VIADD R0, R19.reuse, 0x1 ;  /* 0x0000000113007836 */ /* 0x040fe20000000000 */
[----:B------:R-:W-:Y:S01]  /*00f0*/  SHF.R.S32.HI R2, RZ, 0x1f, R19 ;  /* 0x0000001fff027819 */ /* 0x000fe20000011413 */
[C---:B------:R-:W-:Y:S01]  /*0100*/  IMAD.HI R4, R19.reuse, 0x2aaaaaab, RZ ;  /* 0x2aaaaaab13047827 */ /* 0x040fe200078e02ff */
[----:B------:R-:W-:Y:S02]  /*0110*/  ISETP.GE.AND P2, PT, R19, UR6, PT ;  /* 0x0000000613007c0c */ /* 0x000fe4000bf46270 */
[----:B------:R-:W-:Y:S01]  /*0120*/  LEA.HI R3, R3, R0, RZ, 0x7 ;  /* 0x0000000003037211 */ /* 0x000fe200078f38ff */
[----:B------:R-:W-:Y:S01]  /*0130*/  IMAD.IADD R6, R0, 0x1, R7 ;  /* 0x0000000100067824 */ /* 0x000fe200078e0207 */
[----:B------:R-:W-:Y:S02]  /*0140*/  LEA.HI R2, R2, R19, RZ, 0x7 ;  /* 0x0000001302027211 */ /* 0x000fe400078f38ff */
[----:B------:R-:W-:-:S02]  /*0150*/  LOP3.LUT R5, R3, 0xff80, RZ, 0xc0, !PT ;  /* 0x0000ff8003057812 */ /* 0x000fc400078ec0ff */
[----:B------:R-:W-:Y:S02]  /*0160*/  LOP3.LUT R16, R2, 0xffffff80, RZ, 0xc0, !PT ;  /* 0xffffff8002107812 */ /* 0x000fe400078ec0ff */
[----:B------:R-:W1:Y:S01]  /*0170*/  LDC.64 R2, c[0x0][0x210] ;  /* 0x00008400ff027b82 */ /* 0x000e620000000a00 */
[----:B------:R-:W-:Y:S01]  /*0180*/  IMAD.IADD R5, R0, 0x1, -R5 ;  /* 0x0000000100057824 */ /* 0x000fe200078e0a05 */
[----:B------:R-:W-:Y:S01]  /*0190*/  LOP3.LUT R9, R6, 0xfffffffe, RZ, 0xc0, !PT ;  /* 0xfffffffe06097812 */ /* 0x000fe200078ec0ff */
[----:B------:R-:W-:Y:S01]  /*01a0*/  IMAD.IADD R17, R19, 0x1, -R16 ;  /* 0x0000000113117824 */ /* 0x000fe200078e0a10 */
[----:B------:R-:W-:Y:S02]  /*01b0*/  LOP3.LUT R25, R16, 0x1, RZ, 0xfc, !PT ;  /* 0x0000000110197812 */ /* 0x000fe400078efcff */
[----:B------:R-:W-:Y:S01]  /*01c0*/  LOP3.LUT R6, R5, 0x80, RZ, 0xc0, !PT ;  /* 0x0000008005067812 */ /* 0x000fe200078ec0ff */
[----:B------:R-:W-:Y:S01]  /*01d0*/  IMAD.IADD R0, R0, 0x1, -R9 ;  /* 0x0000000100007824 */ /* 0x000fe200078e0a09 */
[----:B------:R-:W-:-:S02]  /*01e0*/  PRMT R8, R17, 0x8880, RZ ;  /* 0x0000888011087816 */ /* 0x000fc400000000ff */
[----:B------:R-:W-:Y:S02]  /*01f0*/  LEA.HI R6, R6, R5, RZ, 0x19 ;  /* 0x0000000506067211 */ /* 0x000fe400078fc8ff */
[----:B------:R-:W-:Y:S02]  /*0200*/  SHF.R.S32.HI R5, RZ, 0x1, R8 ;  /* 0x00000001ff057819 */ /* 0x000fe40000011408 */
[----:B------:R-:W3:Y:S01]  /*0210*/  LDC.64 R8, c[0x0][0x218] ;  /* 0x00008600ff087b82 */ /* 0x000ee20000000a00 */
[----:B------:R-:W-:Y:S02]  /*0220*/  SHF.R.U32.HI R7, RZ, 0x1f, R4 ;  /* 0x0000001fff077819 */ /* 0x000fe40000011604 */
[----:B------:R-:W-:Y:S02]  /*0230*/  PRMT R10, R5, 0x9910, RZ ;  /* 0x00009910050a7816 */ /* 0x000fe400000000ff */
[----:B------:R-:W-:Y:S02]  /*0240*/  LEA.HI.SX32 R4, R4, R7, 0x17 ;  /* 0x0000000704047211 */ /* 0x000fe400078fbaff */
[----:B------:R-:W-:Y:S01]  /*0250*/  PRMT R6, R6, 0x8880, RZ ;  /* 0x0000888006067816 */ /* 0x000fe200000000ff */
[----:B------:R-:W-:Y:S01]  /*0260*/  IMAD R23, R10, 0x2, R25 ;  /* 0x000000020a177824 */ /* 0x000fe200078e0219 */
[----:B------:R-:W-:-:S02]  /*0270*/  LEA R17, R4, R17, 0x7 ;  /* 0x0000001104117211 */ /* 0x000fc400078e38ff */
[----:B------:R-:W4:Y:S01]  /*0280*/  LDC.64 R4, c[0x0][0x228] ;  /* 0x00008a00ff047b82 */ /* 0x000f220000000a00 */
[----:B-1----:R-:W-:Y:S01]  /*0290*/  IMAD.WIDE R26, R23, 0x2, R2 ;  /* 0x00000002171a7825 */ /* 0x002fe200078e0202 */
[----:B------:R-:W-:Y:S02]  /*02a0*/  SHF.R.S32.HI R6, RZ, 0x1, R6 ;  /* 0x00000001ff067819 */ /* 0x000fe40000011406 */
[----:B------:R-:W-:Y:S02]  /*02b0*/  ISETP.GE.AND P3, PT, R0, 0x1, PT ;  /* 0x000000010000780c */ /* 0x000fe40003f66270 */
[----:B------:R1:W5:Y:S01]  /*02c0*/  @!P2 LDG.E.EL.U16 R20, desc[UR4][R26.64] ;  /* 0x000000041a14a981 */ /* 0x000362000c2e1500 */
[----:B------:R-:W-:Y:S02]  /*02d0*/  PRMT R21, R6, 0x9910, RZ ;  /* 0x0000991006157816 */ /* 0x000fe400000000ff */
[----:B------:R-:W-:Y:S02]  /*02e0*/  CS2R R6, SRZ ;  /* 0x0000000000067805 */ /* 0x000fe4000001ff00 */
[----:B------:R-:W-:Y:S01]  /*02f0*/  ISETP.GT.AND P1, PT, R0, RZ, !P2 ;  /* 0x000000ff0000720c */ /* 0x000fe20005724270 */
[----:B------:R-:W-:Y:S01]  /*0300*/  IMAD.MOV.U32 R0, RZ, RZ, RZ ;  /* 0x000000ffff007224 */ /* 0x000fe200078e00ff */
[----:B------:R-:W-:Y:S01]  /*0310*/  ISETP.LT.AND P0, PT, R19, UR6, !P3 ;  /* 0x0000000613007c0c */ /* 0x000fe2000df01270 */
[----:B--2---:R-:W-:-:S04]  /*0320*/  IMAD.WIDE R14, R17, 0x4, R14 ;  /* 0x00000004110e7825 */ /* 0x004fc800078e020e */
[----:B------:R-:W-:Y:S01]  /*0330*/  IMAD.WIDE R10, R19, 0x2, R2 ;  /* 0x00000002130a7825 */ /* 0x000fe200078e0202 */
[----:B------:R-:W2:Y:S03]  /*0340*/  @!P2 LDG.E.EL.64 R6, desc[UR4][R14.64] ;  /* 0x000000040e06a981 */ /* 0x000ea6000c2e1b00 */
[C---:B------:R-:W-:Y:S01]  /*0350*/  IMAD R25, R21.reuse, 0x2, R25 ;  /* 0x0000000215197824 */ /* 0x040fe200078e0219 */
[----:B------:R-:W-:Y:S01]  /*0360*/  PRMT R18, RZ, 0x7610, R18 ;  /* 0x00007610ff127816 */ /* 0x000fe20000000012 */
[----:B------:R-:W-:Y:S01]  /*0370*/  IMAD R21, R21, 0x2, R16 ;  /* 0x0000000215157824 */ /* 0x000fe200078e0210 */
[----:B------:R1:W2:Y:S01]  /*0380*/  @!P2 LDG.E R0, desc[UR4][R10.64] ;  /* 0x000000040a00a981 */ /* 0x0002a2000c1e1900 */
[----:B---3--:R-:W-:Y:S01]  /*0390*/  IMAD.WIDE R8, R17, 0x4, R8 ;  /* 0x0000000411087825 */ /* 0x008fe200078e0208 */
[----:B------:R-:W-:-:S03]  /*03a0*/  CS2R R16, SRZ ;  /* 0x0000000000107805 */ /* 0x000fc6000001ff00 */
[----:B------:R-:W-:Y:S01]  /*03b0*/  IMAD.WIDE R12, R25, 0x2, R2 ;  /* 0x00000002190c7825 */ /* 0x000fe200078e0202 */
[----:B------:R-:W-:Y:S02]  /*03c0*/  PRMT R28, RZ, 0x7610, R28 ;  /* 0x00007610ff1c7816 */ /* 0x000fe4000000001c */
[----:B------:R-:W3:Y:S01]  /*03d0*/  @!P2 LDG.E.EL.64 R16, desc[UR4][R8.64] ;  /* 0x000000040810a981 */ /* 0x000ee2000c2e1b00 */
[----:B------:R-:W-:Y:S01]  /*03e0*/  IMAD.WIDE R2, R21, 0x2, R2 ;  /* 0x0000000215027825 */ /* 0x000fe200078e0202 */
[----:B-1----:R-:W-:Y:S02]  /*03f0*/  PRMT R26, RZ, 0x7610, R26 ;  /* 0x00007610ff1a7816 */ /* 0x002fe4000000001a */
[----:B------:R1:W3:Y:S01]  /*0400*/  @P0 LDG.E.EL.U16 R18, desc[UR4][R12.64] ;  /* 0x000000040c120981 */ /* 0x0002e2000c2e1500 */
[----:B------:R-:W-:Y:S01]  /*0410*/  PRMT R27, RZ, 0x7610, R27 ;  /* 0x00007610ff1b7816 */ /* 0x000fe2000000001b */
[--C-:B----4-:R-:W-:Y:S02]  /*0420*/  IMAD.WIDE R22, R23, 0x2, R4.reuse ;  /* 0x0000000217167825 */ /* 0x110fe400078e0204 */
[----:B------:R-:W4:Y:S02]  /*0430*/  @P1 LDG.E.EL.U16 R28, desc[UR4][R2.64] ;  /* 0x00000004021c1981 */ /* 0x000f24000c2e1500 */
[----:B------:R-:W-:Y:S01]  /*0440*/  IMAD.WIDE R24, R25, 0x2, R4 ;  /* 0x0000000219187825 */ /* 0x000fe200078e0204 */
[----:B0-----:R-:W-:Y:S01]  /*0450*/  PRMT R10, RZ, 0x7610, R10 ;  /* 0x00007610ff0a7816 */ /* 0x001fe2000000000a */
[----:B------:R-:W4:Y:S02]  /*0460*/  @!P2 LDG.E.EL.U16 R26, desc[UR4][R22.64] ;  /* 0x00000004161aa981 */ /* 0x000f24000c2e1500 */
[----:B-1----:R-:W-:-:S02]  /*0470*/  IMAD.WIDE R12, R21, 0x2, R4 ;  /* 0x00000002150c7825 */ /* 0x002fc400078e0204 */
[----:B------:R-:W4:Y:S02]  /*0480*/  @P0 LDG.E.EL.U16 R27, desc[UR4][R24.64] ;  /* 0x00000004181b0981 */ /* 0x000f24000c2e1500 */
[----:B------:R-:W-:Y:S02]  /*0490*/  IMAD.MOV.U32 R11, RZ, RZ, RZ ;  /* 0x000000ffff0b7224 */ /* 0x000fe400078e00ff */
[C---:B------:R-:W-:Y:S01]  /*04a0*/  IMAD.WIDE R4, R19.reuse, 0x2, R4 ;  /* 0x0000000213047825 */ /* 0x040fe200078e0204 */
[----:B------:R-:W4:Y:S04]  /*04b0*/  @P1 LDG.E.EL.U16 R10, desc[UR4][R12.64] ;  /* 0x000000040c0a1981 */ /* 0x000f28000c2e1500 */
[----:B------:R0:W4:Y:S02]  /*04c0*/  @!P2 LDG.E R11, desc[UR4][R4.64] ;  /* 0x00000004040ba981 */ /* 0x000124000c1e1900 */
[----:B0-----:R-:W0:Y:S02]  /*04d0*/  LDC.64 R4, c[0x0][0x238] ;  /* 0x00008e00ff047b82 */ /* 0x001e240000000a00 */
[----:B0-----:R-:W-:Y:S01]  /*04e0*/  IMAD.WIDE R4, R19, 0x2, R4 ;  /* 0x0000000213047825 */ /* 0x001fe200078e0204 */
[----:B-----5:R-:W-:-:S04]  /*04f0*/  SEL R20, R20, RZ, !P2 ;  /* 0x000000ff14147207 */ /* 0x020fc80005000000 */
[----:B------:R-:W-:-:S05]  /*0500*/  SHF.L.U32 R8, R20, 0x10, RZ ;  /* 0x0000001014087819 */ /* 0x000fca00000006ff */
[----:B------:R-:W-:-:S04]  /*0510*/  FADD R9, RZ, -R8 ;  /* 0x80000008ff097221 */ /* 0x000fc80000000000 */
[----:B--2---:R-:W-:Y:S01]  /*0520*/  FMUL R3, R9, R6 ;  /* 0x0000000609037220 */ /* 0x004fe20000400000 */
[----:B------:R-:W-:-:S04]  /*0530*/  IMAD.U32 R8, R0, 0x10000, RZ ;  /* 0x0001000000087824 */ /* 0x000fc800078e00ff */
[----:B---3--:R-:W-:Y:S02]  /*0540*/  FFMA R8, R8, R16, R3 ;  /* 0x0000001008087223 */ /* 0x008fe40000000003 */
[----:B------:R-:W0:Y:S01]  /*0550*/  LDC.64 R2, c[0x0][0x230] ;  /* 0x00008c00ff027b82 */ /* 0x000e220000000a00 */
[----:B------:R-:W-:Y:S02]  /*0560*/  SEL R18, R18, RZ, P0 ;  /* 0x000000ff12127207 */ /* 0x000fe40000000000 */
[----:B----4-:R-:W-:-:S03]  /*0570*/  SEL R28, R28, RZ, P1 ;  /* 0x000000ff1c1c7207 */ /* 0x010fc60000800000 */
[----:B------:R-:W-:Y:S01]  /*0580*/  IMAD.U32 R18, R18, 0x10000, RZ ;  /* 0x0001000012127824 */ /* 0x000fe200078e00ff */
[----:B------:R-:W-:Y:S02]  /*0590*/  PRMT R0, R0, 0x7632, R0 ;  /* 0x0000763200007816 */ /* 0x000fe40000000000 */
[----:B------:R-:W-:Y:S01]  /*05a0*/  SEL R9, R26, RZ, !P2 ;  /* 0x000000ff1a097207 */ /* 0x000fe20005000000 */
[----:B------:R-:W-:Y:S01]  /*05b0*/  FADD R18, RZ, -R18 ;  /* 0x80000012ff127221 */ /* 0x000fe20000000000 */
[----:B------:R-:W-:Y:S01]  /*05c0*/  @P3 IMAD.U32 R18, R28, 0x10000, RZ ;  /* 0x000100001c123824 */ /* 0x000fe200078e00ff */
[----:B------:R-:W-:Y:S02]  /*05d0*/  SEL R27, R27, RZ, P0 ;  /* 0x000000ff1b1b7207 */ /* 0x000fe40000000000 */
[----:B------:R-:W-:Y:S01]  /*05e0*/  IMAD.U32 R9, R9, 0x10000, RZ ;  /* 0x0001000009097824 */ /* 0x000fe200078e00ff */
[----:B------:R-:W-:Y:S01]  /*05f0*/  SHF.L.U32 R13, R0, 0x10, RZ ;  /* 0x00000010000d7819 */ /* 0x000fe200000006ff */
[----:B------:R-:W-:Y:S01]  /*0600*/  FMUL R18, R18, R7 ;  /* 0x0000000712127220 */ /* 0x000fe20000400000 */
[----:B------:R-:W-:Y:S01]  /*0610*/  IMAD.U32 R27, R27, 0x10000, RZ ;  /* 0x000100001b1b7824 */ /* 0x000fe200078e00ff */
[----:B------:R-:W-:Y:S01]  /*0620*/  SEL R10, R10, RZ, P1 ;  /* 0x000000ff0a0a7207 */ /* 0x000fe20000800000 */
[----:B------:R-:W-:Y:S01]  /*0630*/  FADD R9, RZ, -R9 ;  /* 0x80000009ff097221 */ /* 0x000fe20000000000 */
[----:B------:R-:W-:Y:S01]  /*0640*/  FFMA R13, R13, R17, R18 ;  /* 0x000000110d0d7223 */ /* 0x000fe20000000012 */
[----:B------:R-:W-:Y:S01]  /*0650*/  FADD R12, RZ, -R27 ;  /* 0x8000001bff0c7221 */ /* 0x000fe20000000000 */
[----:B------:R-:W-:Y:S01]  /*0660*/  PRMT R0, R11, 0x7632, R0 ;  /* 0x000076320b007816 */ /* 0x000fe20000000000 */
[----:B------:R-:W-:-:S02]  /*0670*/  @P3 IMAD.U32 R12, R10, 0x10000, RZ ;  /* 0x000100000a0c3824 */ /* 0x000fc400078e00ff */
[----:B------:R-:W-:Y:S01]  /*0680*/  FMUL R9, R9, R6 ;  /* 0x0000000609097220 */ /* 0x000fe20000400000 */
[----:B------:R-:W-:Y:S01]  /*0690*/  IMAD.U32 R6, R11, 0x10000, RZ ;  /* 0x000100000b067824 */ /* 0x000fe200078e00ff */
[----:B------:R-:W-:Y:S01]  /*06a0*/  F2FP.BF16.F32.PACK_AB R13, R13, R8 ;  /* 0x000000080d0d723e */ /* 0x000fe200000010ff */
[----:B------:R-:W-:Y:S02]  /*06b0*/  IMAD.U32 R11, R0, 0x10000, RZ ;  /* 0x00010000000b7824 */ /* 0x000fe400078e00ff */
[----:B------:R-:W-:Y:S01]  /*06c0*/  FMUL R12, R12, R7 ;  /* 0x000000070c0c7220 */ /* 0x000fe20000400000 */
[----:B0-----:R-:W-:-:S04]  /*06d0*/  IMAD.WIDE R2, R19, 0x2, R2 ;  /* 0x0000000213027825 */ /* 0x001fc800078e0202 */
[----:B------:R-:W-:Y:S01]  /*06e0*/  FFMA R6, R6, R16, R9 ;  /* 0x0000001006067223 */ /* 0x000fe20000000009 */
[----:B------:R-:W-:Y:S01]  /*06f0*/  FFMA R11, R11, R17, R12 ;  /* 0x000000110b0b7223 */ /* 0x000fe2000000000c */
[----:B------:R0:W-:Y:S04]  /*0700*/  @!P2 STG.E desc[UR4][R2.64], R13 ;  /* 0x0000000d0200a986 */ /* 0x0001e8000c101904 */
[----:B------:R-:W-:Y:S01]  /*0710*/  F2FP.BF16.F32.PACK_AB R11, R11, R6 ;  /* 0x000000060b0b723e */ /* 0x000fe200000010ff */
[----:B0-----:R-:W-:Y:S06]  /*0720*/  @P2 EXIT ;  /* 0x000000000000294d */ /* 0x001fec0003800000 */
[----:B------:R-:W-:Y:S01]  /*0730*/  STG.E desc[UR4][R4.64], R11 ;  /* 0x0000000b04007986 */ /* 0x000fe2000c101904 */
[----:B------:R-:W-:Y:S05]  /*0740*/  EXIT ;  /* 0x000000000000794d */ /* 0x000fea0003800000 */
.L_x_0:
[----:B------:R-:W-:-:S00]  /*0750*/  BRA `(.L_x_0) ;  /* 0xfffffffc00fc7947 */ /* 0x000fc0000383ffff */
[----:B------:R-:W-:-:S00]  /*0760*/  NOP ;  /* 0x0000000000007918 */ /* 0x000fc00000000000 */
        /* <DEDUP_REMOVED lines=9> */
.L_x_1:


//--------------------- .nv.constant0.triton_     --------------------------
	.section	.nv.constant0.triton_,"a",@progbits
	.sectionflags	@""
	.align	4
.nv.constant0.triton_:
	.zero		580
